	.headerflags	@"EF_CUDA_TEXMODE_UNIFIED EF_CUDA_64BIT_ADDRESS EF_CUDA_ACCELERATORS EF_CUDA_SM90 EF_CUDA_VIRTUAL_SM(EF_CUDA_SM90)"
	.elftype	@"ET_EXEC"


//--------------------- .nv.info                  --------------------------
	.section	.nv.info,"",@"SHT_CUDA_INFO"
	.align	4


	//----- nvinfo : EIATTR_REGCOUNT
	.align		4
        /*0000*/ 	.byte	0x04, 0x2f
        /*0002*/ 	.short	(.L_1 - .L_0)
	.align		4
.L_0:
        /*0004*/ 	.word	index@(triton_poi_fused_add_convolution_leaky_relu_35)
        /*0008*/ 	.word	0x00000016


	//----- nvinfo : EIATTR_MIN_STACK_SIZE
	.align		4
.L_1:
        /*000c*/ 	.byte	0x04, 0x12
        /*000e*/ 	.short	(.L_3 - .L_2)
	.align		4
.L_2:
        /*0010*/ 	.word	index@(triton_poi_fused_add_convolution_leaky_relu_35)
        /*0014*/ 	.word	0x00000000


	//----- nvinfo : EIATTR_FRAME_SIZE
	.align		4
.L_3:
        /*0018*/ 	.byte	0x04, 0x11
        /*001a*/ 	.short	(.L_5 - .L_4)
	.align		4
.L_4:
        /*001c*/ 	.word	index@(triton_poi_fused_add_convolution_leaky_relu_35)
        /*0020*/ 	.word	0x00000000


	//----- nvinfo : EIATTR_MIN_STACK_SIZE
	.align		4
.L_5:
        /*0024*/ 	.byte	0x04, 0x12
        /*0026*/ 	.short	(.L_7 - .L_6)
	.align		4
.L_6:
        /*0028*/ 	.word	index@(triton_poi_fused_add_convolution_leaky_relu_35)
        /*002c*/ 	.word	0x00000000
.L_7:


//--------------------- .nv.info.triton_poi_fused_add_convolution_leaky_relu_35 --------------------------
	.section	.nv.info.triton_poi_fused_add_convolution_leaky_relu_35,"",@"SHT_CUDA_INFO"
	.sectionflags	@""
	.align	4


	//----- nvinfo : EIATTR_CUDA_API_VERSION
	.align		4
        /*0000*/ 	.byte	0x04, 0x37
        /*0002*/ 	.short	(.L_9 - .L_8)
.L_8:
        /*0004*/ 	.word	0x0000007c


	//----- nvinfo : EIATTR_KPARAM_INFO
	.align		4
.L_9:
        /*0008*/ 	.byte	0x04, 0x17
        /*000a*/ 	.short	(.L_11 - .L_10)
.L_10:
        /*000c*/ 	.word	0x00000000
        /*0010*/ 	.short	0x0005
        /*0012*/ 	.short	0x0028
        /*0014*/ 	.byte	0x00, 0xf0, 0x11, 0x00


	//----- nvinfo : EIATTR_KPARAM_INFO
	.align		4
.L_11:
        /*0018*/ 	.byte	0x04, 0x17
        /*001a*/ 	.short	(.L_13 - .L_12)
.L_12:
        /*001c*/ 	.word	0x00000000
        /*0020*/ 	.short	0x0004
        /*0022*/ 	.short	0x0020
        /*0024*/ 	.byte	0x00, 0xf4, 0x21, 0x00


	//----- nvinfo : EIATTR_KPARAM_INFO
	.align		4
.L_13:
        /*0028*/ 	.byte	0x04, 0x17
        /*002a*/ 	.short	(.L_15 - .L_14)
.L_14:
        /*002c*/ 	.word	0x00000000
        /*0030*/ 	.short	0x0003
        /*0032*/ 	.short	0x0018
        /*0034*/ 	.byte	0x00, 0xf4, 0x21, 0x00


	//----- nvinfo : EIATTR_KPARAM_INFO
	.align		4
.L_15:
        /*0038*/ 	.byte	0x04, 0x17
        /*003a*/ 	.short	(.L_17 - .L_16)
.L_16:
        /*003c*/ 	.word	0x00000000
        /*0040*/ 	.short	0x0002
        /*0042*/ 	.short	0x0010
        /*0044*/ 	.byte	0x00, 0xf4, 0x21, 0x00


	//----- nvinfo : EIATTR_KPARAM_INFO
	.align		4
.L_17:
        /*0048*/ 	.byte	0x04, 0x17
        /*004a*/ 	.short	(.L_19 - .L_18)
.L_18:
        /*004c*/ 	.word	0x00000000
        /*0050*/ 	.short	0x0001
        /*0052*/ 	.short	0x0008
        /*0054*/ 	.byte	0x00, 0xf4, 0x21, 0x00


	//----- nvinfo : EIATTR_KPARAM_INFO
	.align		4
.L_19:
        /*0058*/ 	.byte	0x04, 0x17
        /*005a*/ 	.short	(.L_21 - .L_20)
.L_20:
        /*005c*/ 	.word	0x00000000
        /*0060*/ 	.short	0x0000
        /*0062*/ 	.short	0x0000
        /*0064*/ 	.byte	0x00, 0xf4, 0x21, 0x00


	//----- nvinfo : EIATTR_SPARSE_MMA_MASK
	.align		4
.L_21:
        /*0068*/ 	.byte	0x03, 0x50
        /*006a*/ 	.short	0x0000


	//----- nvinfo : EIATTR_MAXREG_COUNT
	.align		4
        /*006c*/ 	.byte	0x03, 0x1b
        /*006e*/ 	.short	0x00ff


	//----- nvinfo : EIATTR_EXIT_INSTR_OFFSETS
	.align		4
        /*0070*/ 	.byte	0x04, 0x1c
        /*0072*/ 	.short	(.L_23 - .L_22)


	//   ....[0]....
.L_22:
        /*0074*/ 	.word	0x00000380


	//----- nvinfo : EIATTR_REQNTID
	.align		4
.L_23:
        /*0078*/ 	.byte	0x04, 0x10
        /*007a*/ 	.short	(.L_25 - .L_24)
.L_24:
        /*007c*/ 	.word	0x00000080
        /*0080*/ 	.word	0x00000001
        /*0084*/ 	.word	0x00000001


	//----- nvinfo : EIATTR_CBANK_PARAM_SIZE
	.align		4
.L_25:
        /*0088*/ 	.byte	0x03, 0x19
        /*008a*/ 	.short	0x002c


	//----- nvinfo : EIATTR_PARAM_CBANK
	.align		4
        /*008c*/ 	.byte	0x04, 0x0a
        /*008e*/ 	.short	(.L_27 - .L_26)
	.align		4
.L_26:
        /*0090*/ 	.word	index@(.nv.constant0.triton_poi_fused_add_convolution_leaky_relu_35)
        /*0094*/ 	.short	0x0210
        /*0096*/ 	.short	0x002c


	//----- nvinfo : EIATTR_SW_WAR
	.align		4
.L_27:
        /*0098*/ 	.byte	0x04, 0x36
        /*009a*/ 	.short	(.L_29 - .L_28)
.L_28:
        /*009c*/ 	.word	0x00000008
.L_29:


//--------------------- .nv.callgraph             --------------------------
	.section	.nv.callgraph,"",@"SHT_CUDA_CALLGRAPH"
	.align	4
	.sectionentsize	8
	.align		4
        /*0000*/ 	.word	0x00000000
	.align		4
        /*0004*/ 	.word	0xffffffff
	.align		4
        /*0008*/ 	.word	0x00000000
	.align		4
        /*000c*/ 	.word	0xfffffffe
	.align		4
        /*0010*/ 	.word	0x00000000
	.align		4
        /*0014*/ 	.word	0xfffffffd
	.align		4
        /*0018*/ 	.word	0x00000000
	.align		4
        /*001c*/ 	.word	0xfffffffc


//--------------------- .text.triton_poi_fused_add_convolution_leaky_relu_35 --------------------------
	.section	.text.triton_poi_fused_add_convolution_leaky_relu_35,"ax",@progbits
	.align	128
        .global         triton_poi_fused_add_convolution_leaky_relu_35
        .type           triton_poi_fused_add_convolution_leaky_relu_35,@function
        .size           triton_poi_fused_add_convolution_leaky_relu_35,(.L_x_1 - triton_poi_fused_add_convolution_leaky_relu_35)
        .other          triton_poi_fused_add_convolution_leaky_relu_35,@"STO_CUDA_ENTRY STV_DEFAULT"
triton_poi_fused_add_convolution_leaky_relu_35:
.text.triton_poi_fused_add_convolution_leaky_relu_35:
[----:B------:R-:W-:Y:S01]  /*0000*/  LDC R1, c[0x0][0x28] ;  /* 0x00000a00ff017b82 */ /* 0x000fe20000000800 */
[----:B------:R-:W1:Y:S01]  /*0010*/  S2R R0, SR_TID.X ;  /* 0x0000000000007919 */ /* 0x000e620000002100 */
[----:B------:R-:W-:Y:S01]  /*0020*/  HFMA2.MMA R4, -RZ, RZ, 0, 0 ;  /* 0x00000000ff047435 */ /* 0x000fe200000001ff */
[----:B------:R-:W-:-:S05]  /*0030*/  IMAD.MOV.U32 R2, RZ, RZ, RZ ;  /* 0x000000ffff027224 */ /* 0x000fca00078e00ff */
[----:B------:R-:W2:Y:S01]  /*0040*/  LDC.64 R6, c[0x0][0x210] ;  /* 0x00008400ff067b82 */ /* 0x000ea20000000a00 */
[----:B------:R-:W3:Y:S01]  /*0050*/  S2R R3, SR_CTAID.X ;  /* 0x0000000000037919 */ /* 0x000ee20000002500 */
[----:B------:R-:W-:Y:S01]  /*0060*/  ULDC.64 UR4, c[0x0][0x208] ;  /* 0x0000820000047ab9 */ /* 0x000fe20000000a00 */
[----:B------:R-:W-:Y:S01]  /*0070*/  ULDC.64 UR6, c[0x0][0x228] ;  /* 0x00008a0000067ab9 */ /* 0x000fe20000000a00 */
[----:B-1----:R-:W-:-:S05]  /*0080*/  IMAD.SHL.U32 R0, R0, 0x2, RZ ;  /* 0x0000000200007824 */ /* 0x002fca00078e00ff */
[----:B------:R-:W-:-:S05]  /*0090*/  LOP3.LUT R0, R0, 0xfe, RZ, 0xc0, !PT ;  /* 0x000000fe00007812 */ /* 0x000fca00078ec0ff */
[----:B---3--:R-:W-:-:S04]  /*00a0*/  IMAD R3, R3, 0x100, R0 ;  /* 0x0000010003037824 */ /* 0x008fc800078e0200 */
[----:B------:R-:W-:Y:S01]  /*00b0*/  IMAD.HI R0, R3, -0x6db6db6d, R2 ;  /* 0x9249249303007827 */ /* 0x000fe200078e0202 */
[----:B------:R-:W-:-:S03]  /*00c0*/  IADD3 R5, R3, 0x1, RZ ;  /* 0x0000000103057810 */ /* 0x000fc60007ffe0ff */
[----:B--2---:R-:W-:Y:S01]  /*00d0*/  IMAD.WIDE R6, R3, 0x4, R6 ;  /* 0x0000000403067825 */ /* 0x004fe200078e0206 */
[----:B------:R-:W-:-:S03]  /*00e0*/  SHF.R.U32.HI R9, RZ, 0x1f, R0 ;  /* 0x0000001fff097819 */ /* 0x000fc60000011600 */
[----:B------:R-:W-:Y:S01]  /*00f0*/  IMAD.HI R2, R5, -0x6db6db6d, R4 ;  /* 0x9249249305027827 */ /* 0x000fe200078e0204 */
[----:B------:R-:W-:Y:S01]  /*0100*/  LEA.HI.SX32 R0, R0, R9, 0x1e ;  /* 0x0000000900007211 */ /* 0x000fe200078ff2ff */
[----:B------:R-:W1:Y:S03]  /*0110*/  LDC.64 R4, c[0x0][0x218] ;  /* 0x00008600ff047b82 */ /* 0x000e660000000a00 */
[----:B------:R-:W-:Y:S02]  /*0120*/  SHF.R.U32.HI R11, RZ, 0x1f, R2 ;  /* 0x0000001fff0b7819 */ /* 0x000fe40000011602 */
[----:B------:R-:W-:Y:S02]  /*0130*/  SHF.R.S32.HI R9, RZ, 0x1f, R0 ;  /* 0x0000001fff097819 */ /* 0x000fe40000011400 */
[----:B------:R-:W-:Y:S02]  /*0140*/  LEA.HI.SX32 R11, R2, R11, 0x1e ;  /* 0x0000000b020b7211 */ /* 0x000fe400078ff2ff */
[----:B------:R-:W-:-:S02]  /*0150*/  LEA.HI R9, R9, R0, RZ, 0xa ;  /* 0x0000000009097211 */ /* 0x000fc400078f50ff */
[----:B------:R-:W-:Y:S02]  /*0160*/  SHF.R.S32.HI R2, RZ, 0x1f, R11 ;  /* 0x0000001fff027819 */ /* 0x000fe4000001140b */
[----:B------:R-:W-:Y:S02]  /*0170*/  LOP3.LUT R13, R9, 0xfffffc00, RZ, 0xc0, !PT ;  /* 0xfffffc00090d7812 */ /* 0x000fe400078ec0ff */
[----:B------:R-:W-:Y:S01]  /*0180*/  LEA.HI R2, R2, R11, RZ, 0xa ;  /* 0x0000000b02027211 */ /* 0x000fe200078f50ff */
[----:B------:R-:W2:Y:S02]  /*0190*/  LDC.64 R8, c[0x0][0x220] ;  /* 0x00008800ff087b82 */ /* 0x000ea40000000a00 */
[----:B------:R-:W-:Y:S01]  /*01a0*/  IMAD.IADD R15, R0, 0x1, -R13 ;  /* 0x00000001000f7824 */ /* 0x000fe200078e0a0d */
[----:B------:R-:W-:-:S04]  /*01b0*/  LOP3.LUT R2, R2, 0xfffffc00, RZ, 0xc0, !PT ;  /* 0xfffffc0002027812 */ /* 0x000fc800078ec0ff */
[----:B------:R-:W-:Y:S01]  /*01c0*/  IADD3 R17, R11, -R2, RZ ;  /* 0x800000020b117210 */ /* 0x000fe20007ffe0ff */
[----:B-1----:R-:W-:-:S04]  /*01d0*/  IMAD.WIDE R10, R15, 0x4, R4 ;  /* 0x000000040f0a7825 */ /* 0x002fc800078e0204 */
[----:B------:R-:W-:Y:S02]  /*01e0*/  IMAD.WIDE R12, R17, 0x4, R4 ;  /* 0x00000004110c7825 */ /* 0x000fe400078e0204 */
[----:B------:R-:W3:Y:S04]  /*01f0*/  LDG.E.EL R11, desc[UR4][R10.64] ;  /* 0x000000040a0b7981 */ /* 0x000ee8000c2e1900 */
[----:B------:R-:W3:Y:S04]  /*0200*/  LDG.E.64 R4, desc[UR4][R6.64] ;  /* 0x0000000406047981 */ /* 0x000ee8000c1e1b00 */
[----:B------:R-:W4:Y:S01]  /*0210*/  LDG.E.EL R12, desc[UR4][R12.64] ;  /* 0x000000040c0c7981 */ /* 0x000f22000c2e1900 */
[----:B--2---:R-:W-:-:S04]  /*0220*/  IMAD.WIDE R14, R15, 0x4, R8 ;  /* 0x000000040f0e7825 */ /* 0x004fc800078e0208 */
[----:B------:R-:W-:Y:S02]  /*0230*/  IMAD.WIDE R8, R17, 0x4, R8 ;  /* 0x0000000411087825 */ /* 0x000fe400078e0208 */
[----:B------:R-:W2:Y:S01]  /*0240*/  LDG.E.EL R15, desc[UR4][R14.64] ;  /* 0x000000040e0f7981 */ /* 0x000ea2000c2e1900 */
[----:B------:R-:W1:Y:S03]  /*0250*/  LDC.64 R16, c[0x0][0x230] ;  /* 0x00008c00ff107b82 */ /* 0x000e660000000a00 */
[----:B------:R-:W5:Y:S01]  /*0260*/  LDG.E.EL R8, desc[UR4][R8.64] ;  /* 0x0000000408087981 */ /* 0x000f62000c2e1900 */
[C---:B---3--:R-:W-:Y:S01]  /*0270*/  FSETP.GT.AND P1, PT, R4.reuse, -R11, PT ;  /* 0x8000000b0400720b */ /* 0x048fe20003f24000 */
[----:B------:R-:W-:Y:S01]  /*0280*/  FADD R18, R4, R11 ;  /* 0x0000000b04127221 */ /* 0x000fe20000000000 */
[----:B------:R-:W-:Y:S02]  /*0290*/  IADD3 R4, P2, R3, UR6, RZ ;  /* 0x0000000603047c10 */ /* 0x000fe4000ff5e0ff */
[C---:B----4-:R-:W-:Y:S01]  /*02a0*/  FSETP.GT.AND P0, PT, R5.reuse, -R12, PT ;  /* 0x8000000c0500720b */ /* 0x050fe20003f04000 */
[----:B------:R-:W-:Y:S01]  /*02b0*/  FADD R19, R5, R12 ;  /* 0x0000000c05137221 */ /* 0x000fe20000000000 */
[----:B------:R-:W-:-:S02]  /*02c0*/  SEL R0, RZ, 0x1, !P1 ;  /* 0x00000001ff007807 */ /* 0x000fc40004800000 */
[----:B------:R-:W-:Y:S02]  /*02d0*/  SEL R11, RZ, 0x100, !P0 ;  /* 0x00000100ff0b7807 */ /* 0x000fe40004000000 */
[C---:B------:R-:W-:Y:S01]  /*02e0*/  LEA.HI.X.SX32 R5, R3.reuse, UR7, 0x1, P2 ;  /* 0x0000000703057c11 */ /* 0x040fe200090f0eff */
[----:B-1----:R-:W-:-:S04]  /*02f0*/  IMAD.WIDE R2, R3, 0x4, R16 ;  /* 0x0000000403027825 */ /* 0x002fc800078e0210 */
[----:B------:R-:W-:Y:S01]  /*0300*/  @!P1 FMUL R18, R18, 0.10000000149011611938 ;  /* 0x3dcccccd12129820 */ /* 0x000fe20000400000 */
[----:B------:R-:W-:Y:S02]  /*0310*/  IMAD.IADD R13, R0, 0x1, R11 ;  /* 0x00000001000d7824 */ /* 0x000fe400078e020b */
[----:B------:R-:W-:Y:S01]  /*0320*/  @!P0 FMUL R19, R19, 0.10000000149011611938 ;  /* 0x3dcccccd13138820 */ /* 0x000fe20000400000 */
[----:B--2---:R-:W-:Y:S02]  /*0330*/  FADD R10, R15, R18 ;  /* 0x000000120f0a7221 */ /* 0x004fe40000000000 */
[----:B------:R-:W-:Y:S01]  /*0340*/  STG.E.U16 desc[UR4][R4.64], R13 ;  /* 0x0000000d04007986 */ /* 0x000fe2000c101504 */
[----:B-----5:R-:W-:-:S03]  /*0350*/  FADD R11, R8, R19 ;  /* 0x00000013080b7221 */ /* 0x020fc60000000000 */
[----:B------:R-:W-:Y:S04]  /*0360*/  STG.E.64 desc[UR4][R6.64], R18 ;  /* 0x0000001206007986 */ /* 0x000fe8000c101b04 */
[----:B------:R-:W-:Y:S01]  /*0370*/  STG.E.64 desc[UR4][R2.64], R10 ;  /* 0x0000000a02007986 */ /* 0x000fe2000c101b04 */
[----:B------:R-:W-:Y:S05]  /*0380*/  EXIT ;  /* 0x000000000000794d */ /* 0x000fea0003800000 */
.L_x_0:
[----:B------:R-:W-:-:S00]  /*0390*/  BRA `(.L_x_0) ;  /* 0xfffffffc00fc7947 */ /* 0x000fc0000383ffff */
[----:B------:R-:W-:-:S00]  /*03a0*/  NOP ;  /* 0x0000000000007918 */ /* 0x000fc00000000000 */
        /* <DEDUP_REMOVED lines=13> */
.L_x_1:


//--------------------- .nv.constant0.triton_poi_fused_add_convolution_leaky_relu_35 --------------------------
	.section	.nv.constant0.triton_poi_fused_add_convolution_leaky_relu_35,"a",@progbits
	.sectionflags	@""
	.align	4
.nv.constant0.triton_poi_fused_add_convolution_leaky_relu_35:
	.zero		572
